	.headerflags	@"EF_CUDA_TEXMODE_UNIFIED EF_CUDA_64BIT_ADDRESS EF_CUDA_ACCELERATORS EF_CUDA_SM90 EF_CUDA_VIRTUAL_SM(EF_CUDA_SM90)"
	.elftype	@"ET_EXEC"


//--------------------- .nv.info                  --------------------------
	.section	.nv.info,"",@"SHT_CUDA_INFO"
	.align	4


	//----- nvinfo : EIATTR_REGCOUNT
	.align		4
        /*0000*/ 	.byte	0x04, 0x2f
        /*0002*/ 	.short	(.L_1 - .L_0)
	.align		4
.L_0:
        /*0004*/ 	.word	index@(triton_poi_fused_cat_4)
        /*0008*/ 	.word	0x0000000c


	//----- nvinfo : EIATTR_MIN_STACK_SIZE
	.align		4
.L_1:
        /*000c*/ 	.byte	0x04, 0x12
        /*000e*/ 	.short	(.L_3 - .L_2)
	.align		4
.L_2:
        /*0010*/ 	.word	index@(triton_poi_fused_cat_4)
        /*0014*/ 	.word	0x00000000


	//----- nvinfo : EIATTR_FRAME_SIZE
	.align		4
.L_3:
        /*0018*/ 	.byte	0x04, 0x11
        /*001a*/ 	.short	(.L_5 - .L_4)
	.align		4
.L_4:
        /*001c*/ 	.word	index@(triton_poi_fused_cat_4)
        /*0020*/ 	.word	0x00000000


	//----- nvinfo : EIATTR_MIN_STACK_SIZE
	.align		4
.L_5:
        /*0024*/ 	.byte	0x04, 0x12
        /*0026*/ 	.short	(.L_7 - .L_6)
	.align		4
.L_6:
        /*0028*/ 	.word	index@(triton_poi_fused_cat_4)
        /*002c*/ 	.word	0x00000000
.L_7:


//--------------------- .nv.info.triton_poi_fused_cat_4 --------------------------
	.section	.nv.info.triton_poi_fused_cat_4,"",@"SHT_CUDA_INFO"
	.sectionflags	@""
	.align	4


	//----- nvinfo : EIATTR_CUDA_API_VERSION
	.align		4
        /*0000*/ 	.byte	0x04, 0x37
        /*0002*/ 	.short	(.L_9 - .L_8)
.L_8:
        /*0004*/ 	.word	0x0000007c


	//----- nvinfo : EIATTR_KPARAM_INFO
	.align		4
.L_9:
        /*0008*/ 	.byte	0x04, 0x17
        /*000a*/ 	.short	(.L_11 - .L_10)
.L_10:
        /*000c*/ 	.word	0x00000000
        /*0010*/ 	.short	0x0002
        /*0012*/ 	.short	0x0010
        /*0014*/ 	.byte	0x00, 0xf0, 0x11, 0x00


	//----- nvinfo : EIATTR_KPARAM_INFO
	.align		4
.L_11:
        /*0018*/ 	.byte	0x04, 0x17
        /*001a*/ 	.short	(.L_13 - .L_12)
.L_12:
        /*001c*/ 	.word	0x00000000
        /*0020*/ 	.short	0x0001
        /*0022*/ 	.short	0x0008
        /*0024*/ 	.byte	0x00, 0xf4, 0x21, 0x00


	//----- nvinfo : EIATTR_KPARAM_INFO
	.align		4
.L_13:
        /*0028*/ 	.byte	0x04, 0x17
        /*002a*/ 	.short	(.L_15 - .L_14)
.L_14:
        /*002c*/ 	.word	0x00000000
        /*0030*/ 	.short	0x0000
        /*0032*/ 	.short	0x0000
        /*0034*/ 	.byte	0x00, 0xf4, 0x21, 0x00


	//----- nvinfo : EIATTR_SPARSE_MMA_MASK
	.align		4
.L_15:
        /*0038*/ 	.byte	0x03, 0x50
        /*003a*/ 	.short	0x0000


	//----- nvinfo : EIATTR_MAXREG_COUNT
	.align		4
        /*003c*/ 	.byte	0x03, 0x1b
        /*003e*/ 	.short	0x00ff


	//----- nvinfo : EIATTR_EXIT_INSTR_OFFSETS
	.align		4
        /*0040*/ 	.byte	0x04, 0x1c
        /*0042*/ 	.short	(.L_17 - .L_16)


	//   ....[0]....
.L_16:
        /*0044*/ 	.word	0x00000130


	//   ....[1]....
        /*0048*/ 	.word	0x00000150


	//----- nvinfo : EIATTR_REQNTID
	.align		4
.L_17:
        /*004c*/ 	.byte	0x04, 0x10
        /*004e*/ 	.short	(.L_19 - .L_18)
.L_18:
        /*0050*/ 	.word	0x00000080
        /*0054*/ 	.word	0x00000001
        /*0058*/ 	.word	0x00000001


	//----- nvinfo : EIATTR_CBANK_PARAM_SIZE
	.align		4
.L_19:
        /*005c*/ 	.byte	0x03, 0x19
        /*005e*/ 	.short	0x0014


	//----- nvinfo : EIATTR_PARAM_CBANK
	.align		4
        /*0060*/ 	.byte	0x04, 0x0a
        /*0062*/ 	.short	(.L_21 - .L_20)
	.align		4
.L_20:
        /*0064*/ 	.word	index@(.nv.constant0.triton_poi_fused_cat_4)
        /*0068*/ 	.short	0x0210
        /*006a*/ 	.short	0x0014


	//----- nvinfo : EIATTR_SW_WAR
	.align		4
.L_21:
        /*006c*/ 	.byte	0x04, 0x36
        /*006e*/ 	.short	(.L_23 - .L_22)
.L_22:
        /*0070*/ 	.word	0x00000008
.L_23:


//--------------------- .nv.callgraph             --------------------------
	.section	.nv.callgraph,"",@"SHT_CUDA_CALLGRAPH"
	.align	4
	.sectionentsize	8
	.align		4
        /*0000*/ 	.word	0x00000000
	.align		4
        /*0004*/ 	.word	0xffffffff
	.align		4
        /*0008*/ 	.word	0x00000000
	.align		4
        /*000c*/ 	.word	0xfffffffe
	.align		4
        /*0010*/ 	.word	0x00000000
	.align		4
        /*0014*/ 	.word	0xfffffffd
	.align		4
        /*0018*/ 	.word	0x00000000
	.align		4
        /*001c*/ 	.word	0xfffffffc


//--------------------- .text.triton_poi_fused_cat_4 --------------------------
	.section	.text.triton_poi_fused_cat_4,"ax",@progbits
	.align	128
        .global         triton_poi_fused_cat_4
        .type           triton_poi_fused_cat_4,@function
        .size           triton_poi_fused_cat_4,(.L_x_1 - triton_poi_fused_cat_4)
        .other          triton_poi_fused_cat_4,@"STO_CUDA_ENTRY STV_DEFAULT"
triton_poi_fused_cat_4:
.text.triton_poi_fused_cat_4:
[----:B------:R-:W0:Y:S02]  /*0000*/  LDC R1, c[0x0][0x28] ;  /* 0x00000a00ff017b82 */ /* 0x000e240000000800 */
[----:B------:R-:W1:Y:S01]  /*0010*/  S2R R0, SR_TID.X ;  /* 0x0000000000007919 */ /* 0x000e620000002100 */
[----:B------:R-:W2:Y:S01]  /*0020*/  LDC.64 R2, c[0x0][0x210] ;  /* 0x00008400ff027b82 */ /* 0x000ea20000000a00 */
[----:B------:R-:W-:Y:S01]  /*0030*/  IMAD.MOV.U32 R9, RZ, RZ, RZ ;  /* 0x000000ffff097224 */ /* 0x000fe200078e00ff */
[----:B------:R-:W-:Y:S01]  /*0040*/  ULDC.64 UR4, c[0x0][0x208] ;  /* 0x0000820000047ab9 */ /* 0x000fe20000000a00 */
[----:B------:R-:W3:Y:S05]  /*0050*/  S2R R7, SR_CTAID.X ;  /* 0x0000000000077919 */ /* 0x000eea0000002500 */
[----:B------:R-:W4:Y:S01]  /*0060*/  LDC.64 R4, c[0x0][0x218] ;  /* 0x00008600ff047b82 */ /* 0x000f220000000a00 */
[----:B-1----:R-:W-:-:S05]  /*0070*/  LOP3.LUT R0, R0, 0x7f, RZ, 0xc0, !PT ;  /* 0x0000007f00007812 */ /* 0x002fca00078ec0ff */
[----:B---3--:R-:W-:-:S04]  /*0080*/  IMAD R7, R7, 0x80, R0 ;  /* 0x0000008007077824 */ /* 0x008fc800078e0200 */
[C---:B--2---:R-:W-:Y:S01]  /*0090*/  IMAD.WIDE R2, R7.reuse, 0x4, R2 ;  /* 0x0000000407027825 */ /* 0x044fe200078e0202 */
[----:B------:R-:W-:-:S13]  /*00a0*/  ISETP.GE.AND P0, PT, R7, 0x100, PT ;  /* 0x000001000700780c */ /* 0x000fda0003f06270 */
[----:B------:R1:W5:Y:S01]  /*00b0*/  @!P0 LDG.E R9, desc[UR4][R2.64] ;  /* 0x0000000402098981 */ /* 0x000362000c1e1900 */
[----:B------:R-:W-:-:S04]  /*00c0*/  SHF.R.S32.HI R0, RZ, 0x1f, R7 ;  /* 0x0000001fff007819 */ /* 0x000fc80000011407 */
[----:B------:R-:W-:-:S05]  /*00d0*/  LEA.HI R0, R0, R7, RZ, 0x6 ;  /* 0x0000000700007211 */ /* 0x000fca00078f30ff */
[C---:B------:R-:W-:Y:S01]  /*00e0*/  IMAD.SHL.U32 R6, R0.reuse, 0x4, RZ ;  /* 0x0000000400067824 */ /* 0x040fe200078e00ff */
[----:B------:R-:W-:-:S04]  /*00f0*/  LOP3.LUT R0, R0, 0xffffffc0, RZ, 0xc0, !PT ;  /* 0xffffffc000007812 */ /* 0x000fc800078ec0ff */
[----:B------:R-:W-:-:S04]  /*0100*/  LOP3.LUT R6, R6, 0xffffff00, RZ, 0xc0, !PT ;  /* 0xffffff0006067812 */ /* 0x000fc800078ec0ff */
[----:B------:R-:W-:-:S05]  /*0110*/  IADD3 R7, R6, R7, -R0 ;  /* 0x0000000706077210 */ /* 0x000fca0007ffe800 */
[----:B----4-:R-:W-:Y:S01]  /*0120*/  IMAD.WIDE R4, R7, 0x4, R4 ;  /* 0x0000000407047825 */ /* 0x010fe200078e0204 */
[----:B-1----:R-:W-:Y:S06]  /*0130*/  @P0 EXIT ;  /* 0x000000000000094d */ /* 0x002fec0003800000 */
[----:B-----5:R-:W-:Y:S01]  /*0140*/  STG.E desc[UR4][R4.64], R9 ;  /* 0x0000000904007986 */ /* 0x020fe2000c101904 */
[----:B------:R-:W-:Y:S05]  /*0150*/  EXIT ;  /* 0x000000000000794d */ /* 0x000fea0003800000 */
.L_x_0:
[----:B------:R-:W-:-:S00]  /*0160*/  BRA `(.L_x_0) ;  /* 0xfffffffc00fc7947 */ /* 0x000fc0000383ffff */
[----:B------:R-:W-:-:S00]  /*0170*/  NOP ;  /* 0x0000000000007918 */ /* 0x000fc00000000000 */
        /* <DEDUP_REMOVED lines=8> */
.L_x_1:


//--------------------- .nv.constant0.triton_poi_fused_cat_4 --------------------------
	.section	.nv.constant0.triton_poi_fused_cat_4,"a",@progbits
	.sectionflags	@""
	.align	4
.nv.constant0.triton_poi_fused_cat_4:
	.zero		548
